//
// Generated by NVIDIA NVVM Compiler
//
// Compiler Build ID: CL-36424714
// Cuda compilation tools, release 13.0, V13.0.88
// Based on NVVM 20.0.0
//

.version 9.0
.target sm_100
.address_size 64

	// .globl	_Z10add_matrixPKfS0_Pfii

.visible .entry _Z10add_matrixPKfS0_Pfii(
	.param .u64 .ptr .align 1 _Z10add_matrixPKfS0_Pfii_param_0,
	.param .u64 .ptr .align 1 _Z10add_matrixPKfS0_Pfii_param_1,
	.param .u64 .ptr .align 1 _Z10add_matrixPKfS0_Pfii_param_2,
	.param .u32 _Z10add_matrixPKfS0_Pfii_param_3,
	.param .u32 _Z10add_matrixPKfS0_Pfii_param_4
)
{
	.reg .pred 	%p<4>;
	.reg .b32 	%r<15>;
	.reg .b32 	%f<4>;
	.reg .b64 	%rd<11>;

	ld.param.u64 	%rd1, [_Z10add_matrixPKfS0_Pfii_param_0];
	ld.param.u64 	%rd2, [_Z10add_matrixPKfS0_Pfii_param_1];
	ld.param.u64 	%rd3, [_Z10add_matrixPKfS0_Pfii_param_2];
	ld.param.u32 	%r3, [_Z10add_matrixPKfS0_Pfii_param_3];
	ld.param.u32 	%r4, [_Z10add_matrixPKfS0_Pfii_param_4];
	mov.u32 	%r6, %tid.x;
	mov.u32 	%r7, %ctaid.x;
	mov.u32 	%r8, %ntid.x;
	mad.lo.s32 	%r1, %r7, %r8, %r6;
	mov.u32 	%r9, %tid.y;
	mov.u32 	%r10, %ctaid.y;
	mov.u32 	%r11, %ntid.y;
	mad.lo.s32 	%r12, %r10, %r11, %r9;
	setp.ge.s32 	%p1, %r1, %r3;
	setp.ge.s32 	%p2, %r12, %r4;
	or.pred  	%p3, %p1, %p2;
	@%p3 bra 	$L__BB0_2;
	cvta.to.global.u64 	%rd4, %rd1;
	cvta.to.global.u64 	%rd5, %rd2;
	cvta.to.global.u64 	%rd6, %rd3;
	shl.b32 	%r13, %r12, 8;
	add.s32 	%r14, %r13, %r1;
	mul.wide.s32 	%rd7, %r14, 4;
	add.s64 	%rd8, %rd4, %rd7;
	ld.global.f32 	%f1, [%rd8];
	add.s64 	%rd9, %rd5, %rd7;
	ld.global.f32 	%f2, [%rd9];
	add.f32 	%f3, %f1, %f2;
	add.s64 	%rd10, %rd6, %rd7;
	st.global.f32 	[%rd10], %f3;
$L__BB0_2:
	ret;

}


// ===== COMPILED SASS (sm_100) =====

	.target	sm_100

	.elftype	@"ET_EXEC"


//--------------------- .note.nv.tkinfo           --------------------------
	.section	.note.nv.tkinfo,"",@"SHT_NOTE"
	.sectionflags	@"SHF_NOTE_NV_TKINFO"
	.tkinfo
        /*0018*/ 	.word	0x00000002
        /*0030*/ 	.string	""
        /*0030*/ 	.string	"ptxas"
        /*0030*/ 	.string	"Cuda compilation tools, release 13.0, V13.0.88"
        /*0030*/ 	.string	"Build cuda_13.0.r13.0/compiler.36424714_0"
        /*0030*/ 	.string	"-arch sm_100 -m 64 "



//--------------------- .note.nv.cuinfo           --------------------------
	.section	.note.nv.cuinfo,"",@"SHT_NOTE"
	.sectionflags	@"SHF_NOTE_NV_CUINFO"
        /*0018*/ 	.short	0x0002
        /*001a*/ 	.short	0x0064
        /*001c*/ 	.short	0x0082
	.zero		2


//--------------------- .nv.info                  --------------------------
	.section	.nv.info,"",@"SHT_CUDA_INFO"
	.align	4


	//----- nvinfo : EIATTR_REGCOUNT
	.align		4
        /*0000*/ 	.byte	0x04, 0x2f
        /*0002*/ 	.short	(.L_1 - .L_0)
	.align		4
.L_0:
        /*0004*/ 	.word	index@(_Z10add_matrixPKfS0_Pfii)
        /*0008*/ 	.word	0x0000000c


	//----- nvinfo : EIATTR_FRAME_SIZE
	.align		4
.L_1:
        /*000c*/ 	.byte	0x04, 0x11
        /*000e*/ 	.short	(.L_3 - .L_2)
	.align		4
.L_2:
        /*0010*/ 	.word	index@(_Z10add_matrixPKfS0_Pfii)
        /*0014*/ 	.word	0x00000000


	//----- nvinfo : EIATTR_MIN_STACK_SIZE
	.align		4
.L_3:
        /*0018*/ 	.byte	0x04, 0x12
        /*001a*/ 	.short	(.L_5 - .L_4)
	.align		4
.L_4:
        /*001c*/ 	.word	index@(_Z10add_matrixPKfS0_Pfii)
        /*0020*/ 	.word	0x00000000
.L_5:


//--------------------- .nv.compat                --------------------------
	.section	.nv.compat,"",@"SHT_CUDA_COMPAT_INFO"
	.align	4
        /*0000*/ 	.byte	0x02, 0x09, 0x00, 0x00, 0x02, 0x02, 0x01, 0x00, 0x02, 0x05, 0x05, 0x00, 0x03, 0x07, 0x01, 0x01
        /*0010*/ 	.byte	0x02, 0x03, 0x00, 0x00, 0x02, 0x06, 0x01, 0x00, 0x04, 0x0b, 0x08, 0x00, 0x09, 0x00, 0x00, 0x00
        /*0020*/ 	.byte	0x00, 0x00, 0x00, 0x00


//--------------------- .nv.info._Z10add_matrixPKfS0_Pfii --------------------------
	.section	.nv.info._Z10add_matrixPKfS0_Pfii,"",@"SHT_CUDA_INFO"
	.sectionflags	@""
	.align	4


	//----- nvinfo : EIATTR_CUDA_API_VERSION
	.align		4
        /*0000*/ 	.byte	0x04, 0x37
        /*0002*/ 	.short	(.L_7 - .L_6)
.L_6:
        /*0004*/ 	.word	0x00000082


	//----- nvinfo : EIATTR_KPARAM_INFO
	.align		4
.L_7:
        /*0008*/ 	.byte	0x04, 0x17
        /*000a*/ 	.short	(.L_9 - .L_8)
.L_8:
        /*000c*/ 	.word	0x00000000
        /*0010*/ 	.short	0x0004
        /*0012*/ 	.short	0x001c
        /*0014*/ 	.byte	0x00, 0xf0, 0x11, 0x00


	//----- nvinfo : EIATTR_KPARAM_INFO
	.align		4
.L_9:
        /*0018*/ 	.byte	0x04, 0x17
        /*001a*/ 	.short	(.L_11 - .L_10)
.L_10:
        /*001c*/ 	.word	0x00000000
        /*0020*/ 	.short	0x0003
        /*0022*/ 	.short	0x0018
        /*0024*/ 	.byte	0x00, 0xf0, 0x11, 0x00


	//----- nvinfo : EIATTR_KPARAM_INFO
	.align		4
.L_11:
        /*0028*/ 	.byte	0x04, 0x17
        /*002a*/ 	.short	(.L_13 - .L_12)
.L_12:
        /*002c*/ 	.word	0x00000000
        /*0030*/ 	.short	0x0002
        /*0032*/ 	.short	0x0010
        /*0034*/ 	.byte	0x00, 0xf5, 0x21, 0x00


	//----- nvinfo : EIATTR_KPARAM_INFO
	.align		4
.L_13:
        /*0038*/ 	.byte	0x04, 0x17
        /*003a*/ 	.short	(.L_15 - .L_14)
.L_14:
        /*003c*/ 	.word	0x00000000
        /*0040*/ 	.short	0x0001
        /*0042*/ 	.short	0x0008
        /*0044*/ 	.byte	0x00, 0xf5, 0x21, 0x00


	//----- nvinfo : EIATTR_KPARAM_INFO
	.align		4
.L_15:
        /*0048*/ 	.byte	0x04, 0x17
        /*004a*/ 	.short	(.L_17 - .L_16)
.L_16:
        /*004c*/ 	.word	0x00000000
        /*0050*/ 	.short	0x0000
        /*0052*/ 	.short	0x0000
        /*0054*/ 	.byte	0x00, 0xf5, 0x21, 0x00


	//----- nvinfo : EIATTR_SPARSE_MMA_MASK
	.align		4
.L_17:
        /*0058*/ 	.byte	0x03, 0x50
        /*005a*/ 	.short	0x0000


	//----- nvinfo : EIATTR_MAXREG_COUNT
	.align		4
        /*005c*/ 	.byte	0x03, 0x1b
        /*005e*/ 	.short	0x00ff


	//----- nvinfo : EIATTR_MERCURY_ISA_VERSION
	.align		4
        /*0060*/ 	.byte	0x03, 0x5f
        /*0062*/ 	.short	0x0101


	//----- nvinfo : EIATTR_VRC_CTA_INIT_COUNT
	.align		4
        /*0064*/ 	.byte	0x02, 0x4a
	.zero		1
	.zero		1


	//----- nvinfo : EIATTR_EXIT_INSTR_OFFSETS
	.align		4
        /*0068*/ 	.byte	0x04, 0x1c
        /*006a*/ 	.short	(.L_19 - .L_18)


	//   ....[0]....
.L_18:
        /*006c*/ 	.word	0x000000c0


	//   ....[1]....
        /*0070*/ 	.word	0x00000190


	//----- nvinfo : EIATTR_CBANK_PARAM_SIZE
	.align		4
.L_19:
        /*0074*/ 	.byte	0x03, 0x19
        /*0076*/ 	.short	0x0020


	//----- nvinfo : EIATTR_PARAM_CBANK
	.align		4
        /*0078*/ 	.byte	0x04, 0x0a
        /*007a*/ 	.short	(.L_21 - .L_20)
	.align		4
.L_20:
        /*007c*/ 	.word	index@(.nv.constant0._Z10add_matrixPKfS0_Pfii)
        /*0080*/ 	.short	0x0380
        /*0082*/ 	.short	0x0020


	//----- nvinfo : EIATTR_SW_WAR
	.align		4
.L_21:
        /*0084*/ 	.byte	0x04, 0x36
        /*0086*/ 	.short	(.L_23 - .L_22)
.L_22:
        /*0088*/ 	.word	0x00000008
.L_23:


//--------------------- .nv.callgraph             --------------------------
	.section	.nv.callgraph,"",@"SHT_CUDA_CALLGRAPH"
	.align	4
	.sectionentsize	8
	.align		4
        /*0000*/ 	.word	0x00000000
	.align		4
        /*0004*/ 	.word	0xffffffff
	.align		4
        /*0008*/ 	.word	0x00000000
	.align		4
        /*000c*/ 	.word	0xfffffffe
	.align		4
        /*0010*/ 	.word	0x00000000
	.align		4
        /*0014*/ 	.word	0xfffffffd
	.align		4
        /*0018*/ 	.word	0x00000000
	.align		4
        /*001c*/ 	.word	0xfffffffc


//--------------------- .text._Z10add_matrixPKfS0_Pfii --------------------------
	.section	.text._Z10add_matrixPKfS0_Pfii,"ax",@progbits
	.align	128
        .global         _Z10add_matrixPKfS0_Pfii
        .type           _Z10add_matrixPKfS0_Pfii,@function
        .size           _Z10add_matrixPKfS0_Pfii,(.L_x_1 - _Z10add_matrixPKfS0_Pfii)
        .other          _Z10add_matrixPKfS0_Pfii,@"STO_CUDA_ENTRY STV_DEFAULT"
_Z10add_matrixPKfS0_Pfii:
.text._Z10add_matrixPKfS0_Pfii:
[----:B------:R-:W-:Y:S01]  /*0000*/  LDC R1, c[0x0][0x37c] ;  /* 0x0000df00ff017b82 */ /* 0x000fe20000000800 */
[----:B------:R-:W0:Y:S07]  /*0010*/  S2R R7, SR_TID.Y ;  /* 0x0000000000077919 */ /* 0x000e2e0000002200 */
[----:B------:R-:W1:Y:S01]  /*0020*/  LDC R3, c[0x0][0x360] ;  /* 0x0000d800ff037b82 */ /* 0x000e620000000800 */
[----:B------:R-:W2:Y:S01]  /*0030*/  LDCU.64 UR6, c[0x0][0x398] ;  /* 0x00007300ff0677ac */ /* 0x000ea20008000a00 */
[----:B------:R-:W1:Y:S06]  /*0040*/  S2R R0, SR_TID.X ;  /* 0x0000000000007919 */ /* 0x000e6c0000002100 */
[----:B------:R-:W0:Y:S08]  /*0050*/  S2UR UR5, SR_CTAID.Y ;  /* 0x00000000000579c3 */ /* 0x000e300000002600 */
[----:B------:R-:W0:Y:S08]  /*0060*/  LDC R2, c[0x0][0x364] ;  /* 0x0000d900ff027b82 */ /* 0x000e300000000800 */
[----:B------:R-:W1:Y:S01]  /*0070*/  S2UR UR4, SR_CTAID.X ;  /* 0x00000000000479c3 */ /* 0x000e620000002500 */
[----:B0-----:R-:W-:-:S05]  /*0080*/  IMAD R7, R2, UR5, R7 ;  /* 0x0000000502077c24 */ /* 0x001fca000f8e0207 */
[----:B--2---:R-:W-:Y:S01]  /*0090*/  ISETP.GE.AND P0, PT, R7, UR7, PT ;  /* 0x0000000707007c0c */ /* 0x004fe2000bf06270 */
[----:B-1----:R-:W-:-:S05]  /*00a0*/  IMAD R0, R3, UR4, R0 ;  /* 0x0000000403007c24 */ /* 0x002fca000f8e0200 */
[----:B------:R-:W-:-:S13]  /*00b0*/  ISETP.GE.OR P0, PT, R0, UR6, P0 ;  /* 0x0000000600007c0c */ /* 0x000fda0008706670 */
[----:B------:R-:W-:Y:S05]  /*00c0*/  @P0 EXIT ;  /* 0x000000000000094d */ /* 0x000fea0003800000 */
[----:B------:R-:W0:Y:S01]  /*00d0*/  LDC.64 R2, c[0x0][0x380] ;  /* 0x0000e000ff027b82 */ /* 0x000e220000000a00 */
[----:B------:R-:W1:Y:S01]  /*00e0*/  LDCU.64 UR4, c[0x0][0x358] ;  /* 0x00006b00ff0477ac */ /* 0x000e620008000a00 */
[----:B------:R-:W-:-:S06]  /*00f0*/  LEA R9, R7, R0, 0x8 ;  /* 0x0000000007097211 */ /* 0x000fcc00078e40ff */
[----:B------:R-:W2:Y:S08]  /*0100*/  LDC.64 R4, c[0x0][0x388] ;  /* 0x0000e200ff047b82 */ /* 0x000eb00000000a00 */
[----:B------:R-:W3:Y:S01]  /*0110*/  LDC.64 R6, c[0x0][0x390] ;  /* 0x0000e400ff067b82 */ /* 0x000ee20000000a00 */
[----:B0-----:R-:W-:-:S06]  /*0120*/  IMAD.WIDE R2, R9, 0x4, R2 ;  /* 0x0000000409027825 */ /* 0x001fcc00078e0202 */
[----:B-1----:R-:W4:Y:S01]  /*0130*/  LDG.E R2, desc[UR4][R2.64] ;  /* 0x0000000402027981 */ /* 0x002f22000c1e1900 */
[----:B--2---:R-:W-:-:S06]  /*0140*/  IMAD.WIDE R4, R9, 0x4, R4 ;  /* 0x0000000409047825 */ /* 0x004fcc00078e0204 */
[----:B------:R-:W4:Y:S01]  /*0150*/  LDG.E R5, desc[UR4][R4.64] ;  /* 0x0000000404057981 */ /* 0x000f22000c1e1900 */
[----:B---3--:R-:W-:-:S04]  /*0160*/  IMAD.WIDE R6, R9, 0x4, R6 ;  /* 0x0000000409067825 */ /* 0x008fc800078e0206 */
[----:B----4-:R-:W-:-:S05]  /*0170*/  FADD R9, R2, R5 ;  /* 0x0000000502097221 */ /* 0x010fca0000000000 */
[----:B------:R-:W-:Y:S01]  /*0180*/  STG.E desc[UR4][R6.64], R9 ;  /* 0x0000000906007986 */ /* 0x000fe2000c101904 */
[----:B------:R-:W-:Y:S05]  /*0190*/  EXIT ;  /* 0x000000000000794d */ /* 0x000fea0003800000 */
.L_x_0:
[----:B------:R-:W-:-:S00]  /*01a0*/  BRA `(.L_x_0) ;  /* 0xfffffffc00fc7947 */ /* 0x000fc0000383ffff */
[----:B------:R-:W-:-:S00]  /*01b0*/  NOP ;  /* 0x0000000000007918 */ /* 0x000fc00000000000 */
        /* <DEDUP_REMOVED lines=12> */
.L_x_1:


//--------------------- .nv.shared.reserved.0     --------------------------
	.section	.nv.shared.reserved.0,"aw",@nobits
	.weak		__nv_reservedSMEM_offset_0_alias
	.size		__nv_reservedSMEM_offset_0_alias, 0, 64
	.other		__nv_reservedSMEM_offset_0_alias,@"STO_CUDA_RESERVED_SHARED STV_DEFAULT"
__nv_reservedSMEM_offset_0_alias:
	.zero		0
	.zero		64


//--------------------- .nv.constant0._Z10add_matrixPKfS0_Pfii --------------------------
	.section	.nv.constant0._Z10add_matrixPKfS0_Pfii,"a",@progbits
	.sectionflags	@""
	.align	4
.nv.constant0._Z10add_matrixPKfS0_Pfii:
	.zero		928


//--------------------- SYMBOLS --------------------------

	.type		.nv.reservedSmem.offset0,@object
	.size		.nv.reservedSmem.offset0,0x4
